//
// Generated by NVIDIA NVVM Compiler
//
// Compiler Build ID: CL-36424714
// Cuda compilation tools, release 13.0, V13.0.88
// Based on NVVM 20.0.0
//

.version 9.0
.target sm_100
.address_size 64

	// .globl	_Z11parallelspvPiS_S_S_S_i

.visible .entry _Z11parallelspvPiS_S_S_S_i(
	.param .u64 .ptr .align 1 _Z11parallelspvPiS_S_S_S_i_param_0,
	.param .u64 .ptr .align 1 _Z11parallelspvPiS_S_S_S_i_param_1,
	.param .u64 .ptr .align 1 _Z11parallelspvPiS_S_S_S_i_param_2,
	.param .u64 .ptr .align 1 _Z11parallelspvPiS_S_S_S_i_param_3,
	.param .u64 .ptr .align 1 _Z11parallelspvPiS_S_S_S_i_param_4,
	.param .u32 _Z11parallelspvPiS_S_S_S_i_param_5
)
{
	.reg .pred 	%p<11>;
	.reg .b32 	%r<176>;
	.reg .b64 	%rd<87>;

	ld.param.u64 	%rd8, [_Z11parallelspvPiS_S_S_S_i_param_0];
	ld.param.u64 	%rd9, [_Z11parallelspvPiS_S_S_S_i_param_1];
	ld.param.u64 	%rd6, [_Z11parallelspvPiS_S_S_S_i_param_2];
	ld.param.u64 	%rd10, [_Z11parallelspvPiS_S_S_S_i_param_3];
	ld.param.u64 	%rd7, [_Z11parallelspvPiS_S_S_S_i_param_4];
	ld.param.u32 	%r36, [_Z11parallelspvPiS_S_S_S_i_param_5];
	cvta.to.global.u64 	%rd1, %rd10;
	cvta.to.global.u64 	%rd2, %rd9;
	cvta.to.global.u64 	%rd3, %rd8;
	mov.u32 	%r37, %tid.x;
	mov.u32 	%r38, %ntid.x;
	mov.u32 	%r39, %ctaid.x;
	mad.lo.s32 	%r1, %r38, %r39, %r37;
	setp.ge.s32 	%p1, %r1, %r36;
	@%p1 bra 	$L__BB0_15;
	cvta.to.global.u64 	%rd11, %rd6;
	mul.wide.s32 	%rd12, %r1, 4;
	add.s64 	%rd13, %rd11, %rd12;
	ld.global.u32 	%r164, [%rd13];
	ld.global.u32 	%r3, [%rd13+4];
	setp.ge.s32 	%p2, %r164, %r3;
	mov.b32 	%r175, 0;
	@%p2 bra 	$L__BB0_14;
	sub.s32 	%r4, %r3, %r164;
	and.b32  	%r5, %r4, 15;
	sub.s32 	%r43, %r164, %r3;
	setp.gt.u32 	%p3, %r43, -16;
	mov.b32 	%r175, 0;
	@%p3 bra 	$L__BB0_5;
	and.b32  	%r45, %r4, -16;
	neg.s32 	%r160, %r45;
	add.s64 	%rd4, %rd3, 32;
	add.s64 	%rd5, %rd2, 32;
	mov.b32 	%r175, 0;
$L__BB0_4:
	.pragma "nounroll";
	mul.wide.s32 	%rd14, %r164, 4;
	add.s64 	%rd15, %rd4, %rd14;
	add.s64 	%rd16, %rd5, %rd14;
	ld.global.u32 	%r46, [%rd15+-32];
	ld.global.u32 	%r47, [%rd16+-32];
	mul.wide.s32 	%rd17, %r47, 4;
	add.s64 	%rd18, %rd1, %rd17;
	ld.global.u32 	%r48, [%rd18];
	mad.lo.s32 	%r49, %r48, %r46, %r175;
	ld.global.u32 	%r50, [%rd15+-28];
	ld.global.u32 	%r51, [%rd16+-28];
	mul.wide.s32 	%rd19, %r51, 4;
	add.s64 	%rd20, %rd1, %rd19;
	ld.global.u32 	%r52, [%rd20];
	mad.lo.s32 	%r53, %r52, %r50, %r49;
	ld.global.u32 	%r54, [%rd15+-24];
	ld.global.u32 	%r55, [%rd16+-24];
	mul.wide.s32 	%rd21, %r55, 4;
	add.s64 	%rd22, %rd1, %rd21;
	ld.global.u32 	%r56, [%rd22];
	mad.lo.s32 	%r57, %r56, %r54, %r53;
	ld.global.u32 	%r58, [%rd15+-20];
	ld.global.u32 	%r59, [%rd16+-20];
	mul.wide.s32 	%rd23, %r59, 4;
	add.s64 	%rd24, %rd1, %rd23;
	ld.global.u32 	%r60, [%rd24];
	mad.lo.s32 	%r61, %r60, %r58, %r57;
	ld.global.u32 	%r62, [%rd15+-16];
	ld.global.u32 	%r63, [%rd16+-16];
	mul.wide.s32 	%rd25, %r63, 4;
	add.s64 	%rd26, %rd1, %rd25;
	ld.global.u32 	%r64, [%rd26];
	mad.lo.s32 	%r65, %r64, %r62, %r61;
	ld.global.u32 	%r66, [%rd15+-12];
	ld.global.u32 	%r67, [%rd16+-12];
	mul.wide.s32 	%rd27, %r67, 4;
	add.s64 	%rd28, %rd1, %rd27;
	ld.global.u32 	%r68, [%rd28];
	mad.lo.s32 	%r69, %r68, %r66, %r65;
	ld.global.u32 	%r70, [%rd15+-8];
	ld.global.u32 	%r71, [%rd16+-8];
	mul.wide.s32 	%rd29, %r71, 4;
	add.s64 	%rd30, %rd1, %rd29;
	ld.global.u32 	%r72, [%rd30];
	mad.lo.s32 	%r73, %r72, %r70, %r69;
	ld.global.u32 	%r74, [%rd15+-4];
	ld.global.u32 	%r75, [%rd16+-4];
	mul.wide.s32 	%rd31, %r75, 4;
	add.s64 	%rd32, %rd1, %rd31;
	ld.global.u32 	%r76, [%rd32];
	mad.lo.s32 	%r77, %r76, %r74, %r73;
	ld.global.u32 	%r78, [%rd15];
	ld.global.u32 	%r79, [%rd16];
	mul.wide.s32 	%rd33, %r79, 4;
	add.s64 	%rd34, %rd1, %rd33;
	ld.global.u32 	%r80, [%rd34];
	mad.lo.s32 	%r81, %r80, %r78, %r77;
	ld.global.u32 	%r82, [%rd15+4];
	ld.global.u32 	%r83, [%rd16+4];
	mul.wide.s32 	%rd35, %r83, 4;
	add.s64 	%rd36, %rd1, %rd35;
	ld.global.u32 	%r84, [%rd36];
	mad.lo.s32 	%r85, %r84, %r82, %r81;
	ld.global.u32 	%r86, [%rd15+8];
	ld.global.u32 	%r87, [%rd16+8];
	mul.wide.s32 	%rd37, %r87, 4;
	add.s64 	%rd38, %rd1, %rd37;
	ld.global.u32 	%r88, [%rd38];
	mad.lo.s32 	%r89, %r88, %r86, %r85;
	ld.global.u32 	%r90, [%rd15+12];
	ld.global.u32 	%r91, [%rd16+12];
	mul.wide.s32 	%rd39, %r91, 4;
	add.s64 	%rd40, %rd1, %rd39;
	ld.global.u32 	%r92, [%rd40];
	mad.lo.s32 	%r93, %r92, %r90, %r89;
	ld.global.u32 	%r94, [%rd15+16];
	ld.global.u32 	%r95, [%rd16+16];
	mul.wide.s32 	%rd41, %r95, 4;
	add.s64 	%rd42, %rd1, %rd41;
	ld.global.u32 	%r96, [%rd42];
	mad.lo.s32 	%r97, %r96, %r94, %r93;
	ld.global.u32 	%r98, [%rd15+20];
	ld.global.u32 	%r99, [%rd16+20];
	mul.wide.s32 	%rd43, %r99, 4;
	add.s64 	%rd44, %rd1, %rd43;
	ld.global.u32 	%r100, [%rd44];
	mad.lo.s32 	%r101, %r100, %r98, %r97;
	ld.global.u32 	%r102, [%rd15+24];
	ld.global.u32 	%r103, [%rd16+24];
	mul.wide.s32 	%rd45, %r103, 4;
	add.s64 	%rd46, %rd1, %rd45;
	ld.global.u32 	%r104, [%rd46];
	mad.lo.s32 	%r105, %r104, %r102, %r101;
	ld.global.u32 	%r106, [%rd15+28];
	ld.global.u32 	%r107, [%rd16+28];
	mul.wide.s32 	%rd47, %r107, 4;
	add.s64 	%rd48, %rd1, %rd47;
	ld.global.u32 	%r108, [%rd48];
	mad.lo.s32 	%r175, %r108, %r106, %r105;
	add.s32 	%r164, %r164, 16;
	add.s32 	%r160, %r160, 16;
	setp.ne.s32 	%p4, %r160, 0;
	@%p4 bra 	$L__BB0_4;
$L__BB0_5:
	setp.eq.s32 	%p5, %r5, 0;
	@%p5 bra 	$L__BB0_14;
	and.b32  	%r16, %r4, 7;
	setp.lt.u32 	%p6, %r5, 8;
	@%p6 bra 	$L__BB0_8;
	mul.wide.s32 	%rd49, %r164, 4;
	add.s64 	%rd50, %rd3, %rd49;
	ld.global.u32 	%r110, [%rd50];
	add.s64 	%rd51, %rd2, %rd49;
	ld.global.u32 	%r111, [%rd51];
	mul.wide.s32 	%rd52, %r111, 4;
	add.s64 	%rd53, %rd1, %rd52;
	ld.global.u32 	%r112, [%rd53];
	mad.lo.s32 	%r113, %r112, %r110, %r175;
	ld.global.u32 	%r114, [%rd50+4];
	ld.global.u32 	%r115, [%rd51+4];
	mul.wide.s32 	%rd54, %r115, 4;
	add.s64 	%rd55, %rd1, %rd54;
	ld.global.u32 	%r116, [%rd55];
	mad.lo.s32 	%r117, %r116, %r114, %r113;
	ld.global.u32 	%r118, [%rd50+8];
	ld.global.u32 	%r119, [%rd51+8];
	mul.wide.s32 	%rd56, %r119, 4;
	add.s64 	%rd57, %rd1, %rd56;
	ld.global.u32 	%r120, [%rd57];
	mad.lo.s32 	%r121, %r120, %r118, %r117;
	ld.global.u32 	%r122, [%rd50+12];
	ld.global.u32 	%r123, [%rd51+12];
	mul.wide.s32 	%rd58, %r123, 4;
	add.s64 	%rd59, %rd1, %rd58;
	ld.global.u32 	%r124, [%rd59];
	mad.lo.s32 	%r125, %r124, %r122, %r121;
	ld.global.u32 	%r126, [%rd50+16];
	ld.global.u32 	%r127, [%rd51+16];
	mul.wide.s32 	%rd60, %r127, 4;
	add.s64 	%rd61, %rd1, %rd60;
	ld.global.u32 	%r128, [%rd61];
	mad.lo.s32 	%r129, %r128, %r126, %r125;
	ld.global.u32 	%r130, [%rd50+20];
	ld.global.u32 	%r131, [%rd51+20];
	mul.wide.s32 	%rd62, %r131, 4;
	add.s64 	%rd63, %rd1, %rd62;
	ld.global.u32 	%r132, [%rd63];
	mad.lo.s32 	%r133, %r132, %r130, %r129;
	ld.global.u32 	%r134, [%rd50+24];
	ld.global.u32 	%r135, [%rd51+24];
	mul.wide.s32 	%rd64, %r135, 4;
	add.s64 	%rd65, %rd1, %rd64;
	ld.global.u32 	%r136, [%rd65];
	mad.lo.s32 	%r137, %r136, %r134, %r133;
	ld.global.u32 	%r138, [%rd50+28];
	ld.global.u32 	%r139, [%rd51+28];
	mul.wide.s32 	%rd66, %r139, 4;
	add.s64 	%rd67, %rd1, %rd66;
	ld.global.u32 	%r140, [%rd67];
	mad.lo.s32 	%r175, %r140, %r138, %r137;
	add.s32 	%r164, %r164, 8;
$L__BB0_8:
	setp.eq.s32 	%p7, %r16, 0;
	@%p7 bra 	$L__BB0_14;
	and.b32  	%r22, %r4, 3;
	setp.lt.u32 	%p8, %r16, 4;
	@%p8 bra 	$L__BB0_11;
	mul.wide.s32 	%rd68, %r164, 4;
	add.s64 	%rd69, %rd3, %rd68;
	ld.global.u32 	%r142, [%rd69];
	add.s64 	%rd70, %rd2, %rd68;
	ld.global.u32 	%r143, [%rd70];
	mul.wide.s32 	%rd71, %r143, 4;
	add.s64 	%rd72, %rd1, %rd71;
	ld.global.u32 	%r144, [%rd72];
	mad.lo.s32 	%r145, %r144, %r142, %r175;
	ld.global.u32 	%r146, [%rd69+4];
	ld.global.u32 	%r147, [%rd70+4];
	mul.wide.s32 	%rd73, %r147, 4;
	add.s64 	%rd74, %rd1, %rd73;
	ld.global.u32 	%r148, [%rd74];
	mad.lo.s32 	%r149, %r148, %r146, %r145;
	ld.global.u32 	%r150, [%rd69+8];
	ld.global.u32 	%r151, [%rd70+8];
	mul.wide.s32 	%rd75, %r151, 4;
	add.s64 	%rd76, %rd1, %rd75;
	ld.global.u32 	%r152, [%rd76];
	mad.lo.s32 	%r153, %r152, %r150, %r149;
	ld.global.u32 	%r154, [%rd69+12];
	ld.global.u32 	%r155, [%rd70+12];
	mul.wide.s32 	%rd77, %r155, 4;
	add.s64 	%rd78, %rd1, %rd77;
	ld.global.u32 	%r156, [%rd78];
	mad.lo.s32 	%r175, %r156, %r154, %r153;
	add.s32 	%r164, %r164, 4;
$L__BB0_11:
	setp.eq.s32 	%p9, %r22, 0;
	@%p9 bra 	$L__BB0_14;
	neg.s32 	%r172, %r22;
$L__BB0_13:
	.pragma "nounroll";
	mul.wide.s32 	%rd79, %r164, 4;
	add.s64 	%rd80, %rd2, %rd79;
	add.s64 	%rd81, %rd3, %rd79;
	ld.global.u32 	%r157, [%rd81];
	ld.global.u32 	%r158, [%rd80];
	mul.wide.s32 	%rd82, %r158, 4;
	add.s64 	%rd83, %rd1, %rd82;
	ld.global.u32 	%r159, [%rd83];
	mad.lo.s32 	%r175, %r159, %r157, %r175;
	add.s32 	%r164, %r164, 1;
	add.s32 	%r172, %r172, 1;
	setp.ne.s32 	%p10, %r172, 0;
	@%p10 bra 	$L__BB0_13;
$L__BB0_14:
	cvta.to.global.u64 	%rd84, %rd7;
	add.s64 	%rd86, %rd84, %rd12;
	st.global.u32 	[%rd86], %r175;
$L__BB0_15:
	ret;

}


// ===== COMPILED SASS (sm_100) =====

	.target	sm_100

	.elftype	@"ET_EXEC"


//--------------------- .note.nv.tkinfo           --------------------------
	.section	.note.nv.tkinfo,"",@"SHT_NOTE"
	.sectionflags	@"SHF_NOTE_NV_TKINFO"
	.tkinfo
        /*0018*/ 	.word	0x00000002
        /*0030*/ 	.string	""
        /*0030*/ 	.string	"ptxas"
        /*0030*/ 	.string	"Cuda compilation tools, release 13.0, V13.0.88"
        /*0030*/ 	.string	"Build cuda_13.0.r13.0/compiler.36424714_0"
        /*0030*/ 	.string	"-arch sm_100 -m 64 "



//--------------------- .note.nv.cuinfo           --------------------------
	.section	.note.nv.cuinfo,"",@"SHT_NOTE"
	.sectionflags	@"SHF_NOTE_NV_CUINFO"
        /*0018*/ 	.short	0x0002
        /*001a*/ 	.short	0x0064
        /*001c*/ 	.short	0x0082
	.zero		2


//--------------------- .nv.info                  --------------------------
	.section	.nv.info,"",@"SHT_CUDA_INFO"
	.align	4


	//----- nvinfo : EIATTR_REGCOUNT
	.align		4
        /*0000*/ 	.byte	0x04, 0x2f
        /*0002*/ 	.short	(.L_1 - .L_0)
	.align		4
.L_0:
        /*0004*/ 	.word	index@(_Z11parallelspvPiS_S_S_S_i)
        /*0008*/ 	.word	0x00000020


	//----- nvinfo : EIATTR_FRAME_SIZE
	.align		4
.L_1:
        /*000c*/ 	.byte	0x04, 0x11
        /*000e*/ 	.short	(.L_3 - .L_2)
	.align		4
.L_2:
        /*0010*/ 	.word	index@(_Z11parallelspvPiS_S_S_S_i)
        /*0014*/ 	.word	0x00000000


	//----- nvinfo : EIATTR_MIN_STACK_SIZE
	.align		4
.L_3:
        /*0018*/ 	.byte	0x04, 0x12
        /*001a*/ 	.short	(.L_5 - .L_4)
	.align		4
.L_4:
        /*001c*/ 	.word	index@(_Z11parallelspvPiS_S_S_S_i)
        /*0020*/ 	.word	0x00000000
.L_5:


//--------------------- .nv.compat                --------------------------
	.section	.nv.compat,"",@"SHT_CUDA_COMPAT_INFO"
	.align	4
        /*0000*/ 	.byte	0x02, 0x09, 0x00, 0x00, 0x02, 0x02, 0x01, 0x00, 0x02, 0x05, 0x05, 0x00, 0x03, 0x07, 0x01, 0x01
        /*0010*/ 	.byte	0x02, 0x03, 0x00, 0x00, 0x02, 0x06, 0x01, 0x00, 0x04, 0x0b, 0x08, 0x00, 0x09, 0x00, 0x00, 0x00
        /*0020*/ 	.byte	0x00, 0x00, 0x00, 0x00


//--------------------- .nv.info._Z11parallelspvPiS_S_S_S_i --------------------------
	.section	.nv.info._Z11parallelspvPiS_S_S_S_i,"",@"SHT_CUDA_INFO"
	.sectionflags	@""
	.align	4


	//----- nvinfo : EIATTR_CUDA_API_VERSION
	.align		4
        /*0000*/ 	.byte	0x04, 0x37
        /*0002*/ 	.short	(.L_7 - .L_6)
.L_6:
        /*0004*/ 	.word	0x00000082


	//----- nvinfo : EIATTR_KPARAM_INFO
	.align		4
.L_7:
        /*0008*/ 	.byte	0x04, 0x17
        /*000a*/ 	.short	(.L_9 - .L_8)
.L_8:
        /*000c*/ 	.word	0x00000000
        /*0010*/ 	.short	0x0005
        /*0012*/ 	.short	0x0028
        /*0014*/ 	.byte	0x00, 0xf0, 0x11, 0x00


	//----- nvinfo : EIATTR_KPARAM_INFO
	.align		4
.L_9:
        /*0018*/ 	.byte	0x04, 0x17
        /*001a*/ 	.short	(.L_11 - .L_10)
.L_10:
        /*001c*/ 	.word	0x00000000
        /*0020*/ 	.short	0x0004
        /*0022*/ 	.short	0x0020
        /*0024*/ 	.byte	0x00, 0xf5, 0x21, 0x00


	//----- nvinfo : EIATTR_KPARAM_INFO
	.align		4
.L_11:
        /*0028*/ 	.byte	0x04, 0x17
        /*002a*/ 	.short	(.L_13 - .L_12)
.L_12:
        /*002c*/ 	.word	0x00000000
        /*0030*/ 	.short	0x0003
        /*0032*/ 	.short	0x0018
        /*0034*/ 	.byte	0x00, 0xf5, 0x21, 0x00


	//----- nvinfo : EIATTR_KPARAM_INFO
	.align		4
.L_13:
        /*0038*/ 	.byte	0x04, 0x17
        /*003a*/ 	.short	(.L_15 - .L_14)
.L_14:
        /*003c*/ 	.word	0x00000000
        /*0040*/ 	.short	0x0002
        /*0042*/ 	.short	0x0010
        /*0044*/ 	.byte	0x00, 0xf5, 0x21, 0x00


	//----- nvinfo : EIATTR_KPARAM_INFO
	.align		4
.L_15:
        /*0048*/ 	.byte	0x04, 0x17
        /*004a*/ 	.short	(.L_17 - .L_16)
.L_16:
        /*004c*/ 	.word	0x00000000
        /*0050*/ 	.short	0x0001
        /*0052*/ 	.short	0x0008
        /*0054*/ 	.byte	0x00, 0xf5, 0x21, 0x00


	//----- nvinfo : EIATTR_KPARAM_INFO
	.align		4
.L_17:
        /*0058*/ 	.byte	0x04, 0x17
        /*005a*/ 	.short	(.L_19 - .L_18)
.L_18:
        /*005c*/ 	.word	0x00000000
        /*0060*/ 	.short	0x0000
        /*0062*/ 	.short	0x0000
        /*0064*/ 	.byte	0x00, 0xf5, 0x21, 0x00


	//----- nvinfo : EIATTR_SPARSE_MMA_MASK
	.align		4
.L_19:
        /*0068*/ 	.byte	0x03, 0x50
        /*006a*/ 	.short	0x0000


	//----- nvinfo : EIATTR_MAXREG_COUNT
	.align		4
        /*006c*/ 	.byte	0x03, 0x1b
        /*006e*/ 	.short	0x00ff


	//----- nvinfo : EIATTR_MERCURY_ISA_VERSION
	.align		4
        /*0070*/ 	.byte	0x03, 0x5f
        /*0072*/ 	.short	0x0101


	//----- nvinfo : EIATTR_VRC_CTA_INIT_COUNT
	.align		4
        /*0074*/ 	.byte	0x02, 0x4a
	.zero		1
	.zero		1


	//----- nvinfo : EIATTR_EXIT_INSTR_OFFSETS
	.align		4
        /*0078*/ 	.byte	0x04, 0x1c
        /*007a*/ 	.short	(.L_21 - .L_20)


	//   ....[0]....
.L_20:
        /*007c*/ 	.word	0x00000070


	//   ....[1]....
        /*0080*/ 	.word	0x00000e50


	//----- nvinfo : EIATTR_CRS_STACK_SIZE
	.align		4
.L_21:
        /*0084*/ 	.byte	0x04, 0x1e
        /*0086*/ 	.short	(.L_23 - .L_22)
.L_22:
        /*0088*/ 	.word	0x00000000


	//----- nvinfo : EIATTR_CBANK_PARAM_SIZE
	.align		4
.L_23:
        /*008c*/ 	.byte	0x03, 0x19
        /*008e*/ 	.short	0x002c


	//----- nvinfo : EIATTR_PARAM_CBANK
	.align		4
        /*0090*/ 	.byte	0x04, 0x0a
        /*0092*/ 	.short	(.L_25 - .L_24)
	.align		4
.L_24:
        /*0094*/ 	.word	index@(.nv.constant0._Z11parallelspvPiS_S_S_S_i)
        /*0098*/ 	.short	0x0380
        /*009a*/ 	.short	0x002c


	//----- nvinfo : EIATTR_SW_WAR
	.align		4
.L_25:
        /*009c*/ 	.byte	0x04, 0x36
        /*009e*/ 	.short	(.L_27 - .L_26)
.L_26:
        /*00a0*/ 	.word	0x00000008
.L_27:


//--------------------- .nv.callgraph             --------------------------
	.section	.nv.callgraph,"",@"SHT_CUDA_CALLGRAPH"
	.align	4
	.sectionentsize	8
	.align		4
        /*0000*/ 	.word	0x00000000
	.align		4
        /*0004*/ 	.word	0xffffffff
	.align		4
        /*0008*/ 	.word	0x00000000
	.align		4
        /*000c*/ 	.word	0xfffffffe
	.align		4
        /*0010*/ 	.word	0x00000000
	.align		4
        /*0014*/ 	.word	0xfffffffd
	.align		4
        /*0018*/ 	.word	0x00000000
	.align		4
        /*001c*/ 	.word	0xfffffffc


//--------------------- .text._Z11parallelspvPiS_S_S_S_i --------------------------
	.section	.text._Z11parallelspvPiS_S_S_S_i,"ax",@progbits
	.align	128
        .global         _Z11parallelspvPiS_S_S_S_i
        .type           _Z11parallelspvPiS_S_S_S_i,@function
        .size           _Z11parallelspvPiS_S_S_S_i,(.L_x_11 - _Z11parallelspvPiS_S_S_S_i)
        .other          _Z11parallelspvPiS_S_S_S_i,@"STO_CUDA_ENTRY STV_DEFAULT"
_Z11parallelspvPiS_S_S_S_i:
.text._Z11parallelspvPiS_S_S_S_i:
[----:B------:R-:W-:Y:S01]  /*0000*/  LDC R1, c[0x0][0x37c] ;  /* 0x0000df00ff017b82 */ /* 0x000fe20000000800 */
[----:B------:R-:W0:Y:S01]  /*0010*/  S2R R0, SR_TID.X ;  /* 0x0000000000007919 */ /* 0x000e220000002100 */
[----:B------:R-:W0:Y:S01]  /*0020*/  LDCU UR4, c[0x0][0x360] ;  /* 0x00006c00ff0477ac */ /* 0x000e220008000800 */
[----:B------:R-:W0:Y:S01]  /*0030*/  S2R R3, SR_CTAID.X ;  /* 0x0000000000037919 */ /* 0x000e220000002500 */
[----:B------:R-:W1:Y:S01]  /*0040*/  LDCU UR5, c[0x0][0x3a8] ;  /* 0x00007500ff0577ac */ /* 0x000e620008000800 */
[----:B0-----:R-:W-:-:S05]  /*0050*/  IMAD R0, R3, UR4, R0 ;  /* 0x0000000403007c24 */ /* 0x001fca000f8e0200 */
[----:B-1----:R-:W-:-:S13]  /*0060*/  ISETP.GE.AND P0, PT, R0, UR5, PT ;  /* 0x0000000500007c0c */ /* 0x002fda000bf06270 */
[----:B------:R-:W-:Y:S05]  /*0070*/  @P0 EXIT ;  /* 0x000000000000094d */ /* 0x000fea0003800000 */
[----:B------:R-:W0:Y:S01]  /*0080*/  LDC.64 R2, c[0x0][0x390] ;  /* 0x0000e400ff027b82 */ /* 0x000e220000000a00 */
[----:B------:R-:W1:Y:S01]  /*0090*/  LDCU.64 UR4, c[0x0][0x358] ;  /* 0x00006b00ff0477ac */ /* 0x000e620008000a00 */
[----:B0-----:R-:W-:-:S05]  /*00a0*/  IMAD.WIDE R2, R0, 0x4, R2 ;  /* 0x0000000400027825 */ /* 0x001fca00078e0202 */
[----:B-1----:R-:W2:Y:S04]  /*00b0*/  LDG.E R4, desc[UR4][R2.64] ;  /* 0x0000000402047981 */ /* 0x002ea8000c1e1900 */
[----:B------:R-:W2:Y:S01]  /*00c0*/  LDG.E R6, desc[UR4][R2.64+0x4] ;  /* 0x0000040402067981 */ /* 0x000ea2000c1e1900 */
[----:B------:R-:W-:Y:S01]  /*00d0*/  BSSY.RECONVERGENT B0, `(.L_x_0) ;  /* 0x00000d4000007945 */ /* 0x000fe20003800200 */
[----:B------:R-:W-:Y:S01]  /*00e0*/  HFMA2 R22, -RZ, RZ, 0, 0 ;  /* 0x00000000ff167431 */ /* 0x000fe200000001ff */
[----:B--2---:R-:W-:-:S13]  /*00f0*/  ISETP.GE.AND P0, PT, R4, R6, PT ;  /* 0x000000060400720c */ /* 0x004fda0003f06270 */
[----:B------:R-:W-:Y:S05]  /*0100*/  @P0 BRA `(.L_x_1) ;  /* 0x0000000c00400947 */ /* 0x000fea0003800000 */
[----:B------:R-:W-:Y:S01]  /*0110*/  MOV R3, R4 ;  /* 0x0000000400037202 */ /* 0x000fe20000000f00 */
[----:B------:R-:W-:Y:S01]  /*0120*/  BSSY.RECONVERGENT B1, `(.L_x_2) ;  /* 0x0000068000017945 */ /* 0x000fe20003800200 */
[----:B------:R-:W-:Y:S02]  /*0130*/  MOV R22, RZ ;  /* 0x000000ff00167202 */ /* 0x000fe40000000f00 */
[CC--:B------:R-:W-:Y:S02]  /*0140*/  IADD3 R4, PT, PT, R6.reuse, -R3.reuse, RZ ;  /* 0x8000000306047210 */ /* 0x0c0fe40007ffe0ff */
[----:B------:R-:W-:Y:S02]  /*0150*/  IADD3 R6, PT, PT, -R6, R3, RZ ;  /* 0x0000000306067210 */ /* 0x000fe40007ffe1ff */
[----:B------:R-:W-:Y:S02]  /*0160*/  LOP3.LUT R5, R4, 0xf, RZ, 0xc0, !PT ;  /* 0x0000000f04057812 */ /* 0x000fe400078ec0ff */
[----:B------:R-:W-:-:S02]  /*0170*/  ISETP.GT.U32.AND P1, PT, R6, -0x10, PT ;  /* 0xfffffff00600780c */ /* 0x000fc40003f24070 */
[----:B------:R-:W-:-:S11]  /*0180*/  ISETP.NE.AND P0, PT, R5, RZ, PT ;  /* 0x000000ff0500720c */ /* 0x000fd60003f05270 */
[----:B------:R-:W-:Y:S05]  /*0190*/  @P1 BRA `(.L_x_3) ;  /* 0x0000000400801947 */ /* 0x000fea0003800000 */
[----:B------:R-:W0:Y:S01]  /*01a0*/  LDC.64 R12, c[0x0][0x380] ;  /* 0x0000e000ff0c7b82 */ /* 0x000e220000000a00 */
[----:B------:R-:W-:Y:S02]  /*01b0*/  LOP3.LUT R2, R4, 0xfffffff0, RZ, 0xc0, !PT ;  /* 0xfffffff004027812 */ /* 0x000fe400078ec0ff */
[----:B------:R-:W-:Y:S02]  /*01c0*/  MOV R22, RZ ;  /* 0x000000ff00167202 */ /* 0x000fe40000000f00 */
[----:B------:R-:W-:-:S03]  /*01d0*/  IADD3 R2, PT, PT, -R2, RZ, RZ ;  /* 0x000000ff02027210 */ /* 0x000fc60007ffe1ff */
[----:B------:R-:W1:Y:S01]  /*01e0*/  LDC.64 R14, c[0x0][0x388] ;  /* 0x0000e200ff0e7b82 */ /* 0x000e620000000a00 */
[----:B0-----:R-:W-:-:S04]  /*01f0*/  IADD3 R12, P1, PT, R12, 0x20, RZ ;  /* 0x000000200c0c7810 */ /* 0x001fc80007f3e0ff */
[----:B------:R-:W-:Y:S02]  /*0200*/  IADD3.X R13, PT, PT, RZ, R13, RZ, P1, !PT ;  /* 0x0000000dff0d7210 */ /* 0x000fe40000ffe4ff */
[----:B-1----:R-:W-:-:S04]  /*0210*/  IADD3 R14, P2, PT, R14, 0x20, RZ ;  /* 0x000000200e0e7810 */ /* 0x002fc80007f5e0ff */
[----:B------:R-:W-:-:S09]  /*0220*/  IADD3.X R15, PT, PT, RZ, R15, RZ, P2, !PT ;  /* 0x0000000fff0f7210 */ /* 0x000fd200017fe4ff */
.L_x_4:
[C---:B------:R-:W-:Y:S01]  /*0230*/  IMAD.WIDE R20, R3.reuse, 0x4, R14 ;  /* 0x0000000403147825 */ /* 0x040fe200078e020e */
[----:B------:R-:W0:Y:S04]  /*0240*/  LDC.64 R16, c[0x0][0x398] ;  /* 0x0000e600ff107b82 */ /* 0x000e280000000a00 */
[----:B------:R-:W0:Y:S04]  /*0250*/  LDG.E R19, desc[UR4][R20.64+-0x20] ;  /* 0xffffe00414137981 */ /* 0x000e28000c1e1900 */
[----:B------:R-:W2:Y:S04]  /*0260*/  LDG.E R29, desc[UR4][R20.64+-0x1c] ;  /* 0xffffe404141d7981 */ /* 0x000ea8000c1e1900 */
[----:B------:R-:W3:Y:S01]  /*0270*/  LDG.E R9, desc[UR4][R20.64+-0x18] ;  /* 0xffffe80414097981 */ /* 0x000ee2000c1e1900 */
[----:B------:R-:W-:-:S03]  /*0280*/  IMAD.WIDE R26, R3, 0x4, R12 ;  /* 0x00000004031a7825 */ /* 0x000fc600078e020c */
[----:B------:R-:W4:Y:S04]  /*0290*/  LDG.E R7, desc[UR4][R20.64+-0x14] ;  /* 0xffffec0414077981 */ /* 0x000f28000c1e1900 */
[----:B------:R-:W5:Y:S04]  /*02a0*/  LDG.E R25, desc[UR4][R26.64+-0x1c] ;  /* 0xffffe4041a197981 */ /* 0x000f68000c1e1900 */
[----:B------:R-:W5:Y:S04]  /*02b0*/  LDG.E R24, desc[UR4][R20.64+-0x10] ;  /* 0xfffff00414187981 */ /* 0x000f68000c1e1900 */
[----:B------:R-:W5:Y:S04]  /*02c0*/  LDG.E R23, desc[UR4][R20.64+-0xc] ;  /* 0xfffff40414177981 */ /* 0x000f68000c1e1900 */
[----:B------:R-:W5:Y:S01]  /*02d0*/  LDG.E R11, desc[UR4][R26.64+-0x18] ;  /* 0xffffe8041a0b7981 */ /* 0x000f62000c1e1900 */
[----:B0-----:R-:W-:-:S06]  /*02e0*/  IMAD.WIDE R18, R19, 0x4, R16 ;  /* 0x0000000413127825 */ /* 0x001fcc00078e0210 */
[----:B------:R-:W5:Y:S04]  /*02f0*/  LDG.E R18, desc[UR4][R18.64] ;  /* 0x0000000412127981 */ /* 0x000f68000c1e1900 */
[----:B------:R-:W5:Y:S01]  /*0300*/  LDG.E R19, desc[UR4][R26.64+-0x20] ;  /* 0xffffe0041a137981 */ /* 0x000f62000c1e1900 */
[----:B--2---:R-:W-:-:S05]  /*0310*/  IMAD.WIDE R28, R29, 0x4, R16 ;  /* 0x000000041d1c7825 */ /* 0x004fca00078e0210 */
[----:B------:R-:W2:Y:S01]  /*0320*/  LDG.E R10, desc[UR4][R28.64] ;  /* 0x000000041c0a7981 */ /* 0x000ea2000c1e1900 */
[----:B---3--:R-:W-:-:S06]  /*0330*/  IMAD.WIDE R8, R9, 0x4, R16 ;  /* 0x0000000409087825 */ /* 0x008fcc00078e0210 */
[----:B------:R-:W3:Y:S01]  /*0340*/  LDG.E R8, desc[UR4][R8.64] ;  /* 0x0000000408087981 */ /* 0x000ee2000c1e1900 */
[----:B----4-:R-:W-:-:S03]  /*0350*/  IMAD.WIDE R6, R7, 0x4, R16 ;  /* 0x0000000407067825 */ /* 0x010fc600078e0210 */
[----:B------:R-:W4:Y:S04]  /*0360*/  LDG.E R29, desc[UR4][R20.64+-0x8] ;  /* 0xfffff804141d7981 */ /* 0x000f28000c1e1900 */
[----:B------:R-:W4:Y:S04]  /*0370*/  LDG.E R6, desc[UR4][R6.64] ;  /* 0x0000000406067981 */ /* 0x000f28000c1e1900 */
[----:B------:R-:W4:Y:S04]  /*0380*/  LDG.E R9, desc[UR4][R20.64+-0x4] ;  /* 0xfffffc0414097981 */ /* 0x000f28000c1e1900 */
[----:B------:R-:W4:Y:S01]  /*0390*/  LDG.E R7, desc[UR4][R20.64] ;  /* 0x0000000414077981 */ /* 0x000f22000c1e1900 */
[----:B-----5:R-:W-:-:S03]  /*03a0*/  IMAD R18, R19, R18, R22 ;  /* 0x0000001213127224 */ /* 0x020fc600078e0216 */
[----:B------:R-:W5:Y:S01]  /*03b0*/  LDG.E R19, desc[UR4][R26.64+-0x14] ;  /* 0xffffec041a137981 */ /* 0x000f62000c1e1900 */
[----:B--2---:R-:W-:Y:S02]  /*03c0*/  IMAD R10, R25, R10, R18 ;  /* 0x0000000a190a7224 */ /* 0x004fe400078e0212 */
[--C-:B------:R-:W-:Y:S01]  /*03d0*/  IMAD.WIDE R24, R24, 0x4, R16.reuse ;  /* 0x0000000418187825 */ /* 0x100fe200078e0210 */
[----:B------:R-:W2:Y:S05]  /*03e0*/  LDG.E R18, desc[UR4][R26.64+-0x10] ;  /* 0xfffff0041a127981 */ /* 0x000eaa000c1e1900 */
[----:B------:R-:W2:Y:S01]  /*03f0*/  LDG.E R25, desc[UR4][R24.64] ;  /* 0x0000000418197981 */ /* 0x000ea2000c1e1900 */
[----:B------:R-:W-:-:S04]  /*0400*/  IMAD.WIDE R22, R23, 0x4, R16 ;  /* 0x0000000417167825 */ /* 0x000fc800078e0210 */
[----:B---3--:R-:W-:Y:S02]  /*0410*/  IMAD R8, R11, R8, R10 ;  /* 0x000000080b087224 */ /* 0x008fe400078e020a */
[----:B------:R-:W3:Y:S04]  /*0420*/  LDG.E R11, desc[UR4][R20.64+0x4] ;  /* 0x00000404140b7981 */ /* 0x000ee8000c1e1900 */
[----:B------:R-:W3:Y:S01]  /*0430*/  LDG.E R23, desc[UR4][R22.64] ;  /* 0x0000000416177981 */ /* 0x000ee2000c1e1900 */
[----:B----4-:R-:W-:-:S03]  /*0440*/  IMAD.WIDE R28, R29, 0x4, R16 ;  /* 0x000000041d1c7825 */ /* 0x010fc600078e0210 */
[----:B------:R-:W4:Y:S04]  /*0450*/  LDG.E R24, desc[UR4][R26.64+0x4] ;  /* 0x000004041a187981 */ /* 0x000f28000c1e1900 */
[----:B------:R-:W4:Y:S01]  /*0460*/  LDG.E R22, desc[UR4][R26.64+-0xc] ;  /* 0xfffff4041a167981 */ /* 0x000f22000c1e1900 */
[----:B-----5:R-:W-:-:S03]  /*0470*/  IMAD R6, R19, R6, R8 ;  /* 0x0000000613067224 */ /* 0x020fc600078e0208 */
[----:B------:R-:W5:Y:S01]  /*0480*/  LDG.E R19, desc[UR4][R28.64] ;  /* 0x000000041c137981 */ /* 0x000f62000c1e1900 */
[----:B------:R-:W-:-:S06]  /*0490*/  IMAD.WIDE R8, R9, 0x4, R16 ;  /* 0x0000000409087825 */ /* 0x000fcc00078e0210 */
[----:B------:R-:W5:Y:S04]  /*04a0*/  LDG.E R8, desc[UR4][R8.64] ;  /* 0x0000000408087981 */ /* 0x000f68000c1e1900 */
[----:B------:R-:W5:Y:S01]  /*04b0*/  LDG.E R28, desc[UR4][R26.64+-0x8] ;  /* 0xfffff8041a1c7981 */ /* 0x000f62000c1e1900 */
[----:B--2---:R-:W-:-:S03]  /*04c0*/  IMAD R18, R18, R25, R6 ;  /* 0x0000001912127224 */ /* 0x004fc600078e0206 */
[----:B------:R-:W2:Y:S04]  /*04d0*/  LDG.E R29, desc[UR4][R20.64+0x1c] ;  /* 0x00001c04141d7981 */ /* 0x000ea8000c1e1900 */
[----:B------:R-:W2:Y:S01]  /*04e0*/  LDG.E R9, desc[UR4][R26.64+-0x4] ;  /* 0xfffffc041a097981 */ /* 0x000ea2000c1e1900 */
[----:B------:R-:W-:-:S03]  /*04f0*/  IMAD.WIDE R6, R7, 0x4, R16 ;  /* 0x0000000407067825 */ /* 0x000fc600078e0210 */
[----:B------:R-:W2:Y:S01]  /*0500*/  LDG.E R25, desc[UR4][R20.64+0x14] ;  /* 0x0000140414197981 */ /* 0x000ea2000c1e1900 */
[----:B---3--:R-:W-:-:S03]  /*0510*/  IMAD.WIDE R10, R11, 0x4, R16 ;  /* 0x000000040b0a7825 */ /* 0x008fc600078e0210 */
[----:B------:R-:W3:Y:S01]  /*0520*/  LDG.E R6, desc[UR4][R6.64] ;  /* 0x0000000406067981 */ /* 0x000ee2000c1e1900 */
[----:B----4-:R-:W-:-:S03]  /*0530*/  IMAD R23, R22, R23, R18 ;  /* 0x0000001716177224 */ /* 0x010fc600078e0212 */
[----:B------:R-:W4:Y:S04]  /*0540*/  LDG.E R10, desc[UR4][R10.64] ;  /* 0x000000040a0a7981 */ /* 0x000f28000c1e1900 */
[----:B------:R-:W3:Y:S04]  /*0550*/  LDG.E R22, desc[UR4][R20.64+0x8] ;  /* 0x0000080414167981 */ /* 0x000ee8000c1e1900 */
[----:B------:R-:W4:Y:S04]  /*0560*/  LDG.E R7, desc[UR4][R26.64] ;  /* 0x000000041a077981 */ /* 0x000f28000c1e1900 */
[----:B------:R-:W4:Y:S04]  /*0570*/  LDG.E R18, desc[UR4][R20.64+0xc] ;  /* 0x00000c0414127981 */ /* 0x000f28000c1e1900 */
[----:B------:R-:W4:Y:S01]  /*0580*/  LDG.E R11, desc[UR4][R26.64+0x18] ;  /* 0x000018041a0b7981 */ /* 0x000f22000c1e1900 */
[----:B-----5:R-:W-:-:S03]  /*0590*/  IMAD R19, R28, R19, R23 ;  /* 0x000000131c137224 */ /* 0x020fc600078e0217 */
[----:B------:R-:W5:Y:S01]  /*05a0*/  LDG.E R23, desc[UR4][R20.64+0x10] ;  /* 0x0000100414177981 */ /* 0x000f62000c1e1900 */
[----:B--2---:R-:W-:-:S03]  /*05b0*/  IMAD R8, R9, R8, R19 ;  /* 0x0000000809087224 */ /* 0x004fc600078e0213 */
[----:B------:R3:W2:Y:S04]  /*05c0*/  LDG.E R19, desc[UR4][R20.64+0x18] ;  /* 0x0000180414137981 */ /* 0x0006a8000c1e1900 */
[----:B------:R-:W2:Y:S01]  /*05d0*/  LDG.E R9, desc[UR4][R26.64+0x10] ;  /* 0x000010041a097981 */ /* 0x000ea2000c1e1900 */
[----:B---3--:R-:W-:-:S04]  /*05e0*/  IMAD.WIDE R20, R22, 0x4, R16 ;  /* 0x0000000416147825 */ /* 0x008fc800078e0210 */
[----:B----4-:R-:W-:Y:S02]  /*05f0*/  IMAD R7, R7, R6, R8 ;  /* 0x0000000607077224 */ /* 0x010fe400078e0208 */
[----:B------:R-:W3:Y:S02]  /*0600*/  LDG.E R8, desc[UR4][R26.64+0xc] ;  /* 0x00000c041a087981 */ /* 0x000ee4000c1e1900 */
[----:B------:R-:W-:Y:S02]  /*0610*/  IMAD R6, R24, R10, R7 ;  /* 0x0000000a18067224 */ /* 0x000fe400078e0207 */
[----:B------:R-:W4:Y:S04]  /*0620*/  LDG.E R7, desc[UR4][R26.64+0x8] ;  /* 0x000008041a077981 */ /* 0x000f28000c1e1900 */
[----:B------:R-:W3:Y:S04]  /*0630*/  LDG.E R10, desc[UR4][R26.64+0x14] ;  /* 0x000014041a0a7981 */ /* 0x000ee8000c1e1900 */
[----:B------:R-:W3:Y:S01]  /*0640*/  LDG.E R26, desc[UR4][R26.64+0x1c] ;  /* 0x00001c041a1a7981 */ /* 0x000ee2000c1e1900 */
[----:B------:R-:W-:-:S06]  /*0650*/  IMAD.WIDE R24, R25, 0x4, R16 ;  /* 0x0000000419187825 */ /* 0x000fcc00078e0210 */
[----:B------:R-:W3:Y:S04]  /*0660*/  LDG.E R25, desc[UR4][R24.64] ;  /* 0x0000000418197981 */ /* 0x000ee8000c1e1900 */
[----:B------:R0:W4:Y:S02]  /*0670*/  LDG.E R27, desc[UR4][R20.64] ;  /* 0x00000004141b7981 */ /* 0x000124000c1e1900 */
[----:B0-----:R-:W-:-:S06]  /*0680*/  IMAD.WIDE R20, R18, 0x4, R16 ;  /* 0x0000000412147825 */ /* 0x001fcc00078e0210 */
[----:B------:R-:W3:Y:S01]  /*0690*/  LDG.E R21, desc[UR4][R20.64] ;  /* 0x0000000414157981 */ /* 0x000ee2000c1e1900 */
[----:B-----5:R-:W-:-:S06]  /*06a0*/  IMAD.WIDE R22, R23, 0x4, R16 ;  /* 0x0000000417167825 */ /* 0x020fcc00078e0210 */
[----:B------:R-:W5:Y:S01]  /*06b0*/  LDG.E R22, desc[UR4][R22.64] ;  /* 0x0000000416167981 */ /* 0x000f62000c1e1900 */
[----:B--2---:R-:W-:-:S04]  /*06c0*/  IMAD.WIDE R18, R19, 0x4, R16 ;  /* 0x0000000413127825 */ /* 0x004fc800078e0210 */
[----:B------:R-:W-:Y:S02]  /*06d0*/  IMAD.WIDE R16, R29, 0x4, R16 ;  /* 0x000000041d107825 */ /* 0x000fe400078e0210 */
[----:B------:R-:W2:Y:S04]  /*06e0*/  LDG.E R18, desc[UR4][R18.64] ;  /* 0x0000000412127981 */ /* 0x000ea8000c1e1900 */
[----:B------:R-:W2:Y:S01]  /*06f0*/  LDG.E R16, desc[UR4][R16.64] ;  /* 0x0000000410107981 */ /* 0x000ea2000c1e1900 */
[----:B------:R-:W-:-:S04]  /*0700*/  IADD3 R2, PT, PT, R2, 0x10, RZ ;  /* 0x0000001002027810 */ /* 0x000fc80007ffe0ff */
[----:B------:R-:W-:Y:S02]  /*0710*/  ISETP.NE.AND P1, PT, R2, RZ, PT ;  /* 0x000000ff0200720c */ /* 0x000fe40003f25270 */
[----:B------:R-:W-:Y:S01]  /*0720*/  IADD3 R3, PT, PT, R3, 0x10, RZ ;  /* 0x0000001003037810 */ /* 0x000fe20007ffe0ff */
[----:B----4-:R-:W-:-:S04]  /*0730*/  IMAD R6, R7, R27, R6 ;  /* 0x0000001b07067224 */ /* 0x010fc800078e0206 */
[----:B---3--:R-:W-:-:S04]  /*0740*/  IMAD R6, R8, R21, R6 ;  /* 0x0000001508067224 */ /* 0x008fc800078e0206 */
[----:B-----5:R-:W-:-:S04]  /*0750*/  IMAD R6, R9, R22, R6 ;  /* 0x0000001609067224 */ /* 0x020fc800078e0206 */
[----:B------:R-:W-:-:S04]  /*0760*/  IMAD R6, R10, R25, R6 ;  /* 0x000000190a067224 */ /* 0x000fc800078e0206 */
[----:B--2---:R-:W-:-:S04]  /*0770*/  IMAD R11, R11, R18, R6 ;  /* 0x000000120b0b7224 */ /* 0x004fc800078e0206 */
[----:B------:R-:W-:Y:S01]  /*0780*/  IMAD R22, R26, R16, R11 ;  /* 0x000000101a167224 */ /* 0x000fe200078e020b */
[----:B------:R-:W-:Y:S06]  /*0790*/  @P1 BRA `(.L_x_4) ;  /* 0xfffffff800a41947 */ /* 0x000fec000383ffff */
.L_x_3:
[----:B------:R-:W-:Y:S05]  /*07a0*/  BSYNC.RECONVERGENT B1 ;  /* 0x0000000000017941 */ /* 0x000fea0003800200 */
.L_x_2:
[----:B------:R-:W-:Y:S05]  /*07b0*/  @!P0 BRA `(.L_x_1) ;  /* 0x0000000400948947 */ /* 0x000fea0003800000 */
[----:B------:R-:W-:Y:S01]  /*07c0*/  ISETP.GE.U32.AND P0, PT, R5, 0x8, PT ;  /* 0x000000080500780c */ /* 0x000fe20003f06070 */
[----:B------:R-:W-:Y:S01]  /*07d0*/  BSSY.RECONVERGENT B1, `(.L_x_5) ;  /* 0x0000032000017945 */ /* 0x000fe20003800200 */
[----:B------:R-:W-:-:S04]  /*07e0*/  LOP3.LUT R25, R4, 0x7, RZ, 0xc0, !PT ;  /* 0x0000000704197812 */ /* 0x000fc800078ec0ff */
[----:B------:R-:W-:-:S07]  /*07f0*/  ISETP.NE.AND P1, PT, R25, RZ, PT ;  /* 0x000000ff1900720c */ /* 0x000fce0003f25270 */
[----:B------:R-:W-:Y:S06]  /*0800*/  @!P0 BRA `(.L_x_6) ;  /* 0x0000000000b88947 */ /* 0x000fec0003800000 */
[----:B------:R-:W0:Y:S08]  /*0810*/  LDC.64 R18, c[0x0][0x388] ;  /* 0x0000e200ff127b82 */ /* 0x000e300000000a00 */
[----:B------:R-:W1:Y:S08]  /*0820*/  LDC.64 R8, c[0x0][0x398] ;  /* 0x0000e600ff087b82 */ /* 0x000e700000000a00 */
[----:B------:R-:W2:Y:S01]  /*0830*/  LDC.64 R6, c[0x0][0x380] ;  /* 0x0000e000ff067b82 */ /* 0x000ea20000000a00 */
[----:B0-----:R-:W-:-:S05]  /*0840*/  IMAD.WIDE R18, R3, 0x4, R18 ;  /* 0x0000000403127825 */ /* 0x001fca00078e0212 */
[----:B------:R-:W1:Y:S04]  /*0850*/  LDG.E R29, desc[UR4][R18.64] ;  /* 0x00000004121d7981 */ /* 0x000e68000c1e1900 */
[----:B------:R-:W3:Y:S04]  /*0860*/  LDG.E R27, desc[UR4][R18.64+0x4] ;  /* 0x00000404121b7981 */ /* 0x000ee8000c1e1900 */
[----:B------:R-:W4:Y:S04]  /*0870*/  LDG.E R23, desc[UR4][R18.64+0x8] ;  /* 0x0000080412177981 */ /* 0x000f28000c1e1900 */
[----:B------:R-:W5:Y:S04]  /*0880*/  LDG.E R11, desc[UR4][R18.64+0xc] ;  /* 0x00000c04120b7981 */ /* 0x000f68000c1e1900 */
[----:B------:R-:W5:Y:S04]  /*0890*/  LDG.E R13, desc[UR4][R18.64+0x10] ;  /* 0x00001004120d7981 */ /* 0x000f68000c1e1900 */
[----:B------:R-:W5:Y:S04]  /*08a0*/  LDG.E R15, desc[UR4][R18.64+0x14] ;  /* 0x00001404120f7981 */ /* 0x000f68000c1e1900 */
[----:B------:R-:W5:Y:S04]  /*08b0*/  LDG.E R17, desc[UR4][R18.64+0x18] ;  /* 0x0000180412117981 */ /* 0x000f68000c1e1900 */
[----:B------:R4:W5:Y:S01]  /*08c0*/  LDG.E R21, desc[UR4][R18.64+0x1c] ;  /* 0x00001c0412157981 */ /* 0x000962000c1e1900 */
[----:B--2---:R-:W-:-:S05]  /*08d0*/  IMAD.WIDE R6, R3, 0x4, R6 ;  /* 0x0000000403067825 */ /* 0x004fca00078e0206 */
[----:B------:R-:W2:Y:S04]  /*08e0*/  LDG.E R2, desc[UR4][R6.64] ;  /* 0x0000000406027981 */ /* 0x000ea8000c1e1900 */
[----:B------:R-:W2:Y:S01]  /*08f0*/  LDG.E R24, desc[UR4][R6.64+0x8] ;  /* 0x0000080406187981 */ /* 0x000ea2000c1e1900 */
[----:B-1----:R-:W-:-:S04]  /*0900*/  IMAD.WIDE R28, R29, 0x4, R8 ;  /* 0x000000041d1c7825 */ /* 0x002fc800078e0208 */
[--C-:B---3--:R-:W-:Y:S01]  /*0910*/  IMAD.WIDE R26, R27, 0x4, R8.reuse ;  /* 0x000000041b1a7825 */ /* 0x108fe200078e0208 */
[----:B------:R-:W2:Y:S03]  /*0920*/  LDG.E R5, desc[UR4][R28.64] ;  /* 0x000000041c057981 */ /* 0x000ea6000c1e1900 */
[--C-:B----4-:R-:W-:Y:S01]  /*0930*/  IMAD.WIDE R18, R23, 0x4, R8.reuse ;  /* 0x0000000417127825 */ /* 0x110fe200078e0208 */
[----:B------:R-:W3:Y:S04]  /*0940*/  LDG.E R20, desc[UR4][R26.64] ;  /* 0x000000041a147981 */ /* 0x000ee8000c1e1900 */
[----:B------:R-:W3:Y:S01]  /*0950*/  LDG.E R23, desc[UR4][R6.64+0x4] ;  /* 0x0000040406177981 */ /* 0x000ee2000c1e1900 */
[----:B-----5:R-:W-:-:S03]  /*0960*/  IMAD.WIDE R10, R11, 0x4, R8 ;  /* 0x000000040b0a7825 */ /* 0x020fc600078e0208 */
[----:B------:R-:W4:Y:S01]  /*0970*/  LDG.E R19, desc[UR4][R18.64] ;  /* 0x0000000412137981 */ /* 0x000f22000c1e1900 */
[----:B------:R-:W-:-:S03]  /*0980*/  IMAD.WIDE R12, R13, 0x4, R8 ;  /* 0x000000040d0c7825 */ /* 0x000fc600078e0208 */
[----:B------:R-:W5:Y:S01]  /*0990*/  LDG.E R11, desc[UR4][R10.64] ;  /* 0x000000040a0b7981 */ /* 0x000f62000c1e1900 */
[----:B------:R-:W-:-:S03]  /*09a0*/  IMAD.WIDE R14, R15, 0x4, R8 ;  /* 0x000000040f0e7825 */ /* 0x000fc600078e0208 */
[----:B------:R-:W5:Y:S01]  /*09b0*/  LDG.E R28, desc[UR4][R6.64+0xc] ;  /* 0x00000c04061c7981 */ /* 0x000f62000c1e1900 */
[----:B------:R-:W-:-:S03]  /*09c0*/  IMAD.WIDE R16, R17, 0x4, R8 ;  /* 0x0000000411107825 */ /* 0x000fc600078e0208 */
[----:B------:R-:W5:Y:S04]  /*09d0*/  LDG.E R12, desc[UR4][R12.64] ;  /* 0x000000040c0c7981 */ /* 0x000f68000c1e1900 */
[----:B------:R-:W5:Y:S01]  /*09e0*/  LDG.E R29, desc[UR4][R6.64+0x10] ;  /* 0x00001004061d7981 */ /* 0x000f62000c1e1900 */
[----:B------:R-:W-:-:S03]  /*09f0*/  IMAD.WIDE R8, R21, 0x4, R8 ;  /* 0x0000000415087825 */ /* 0x000fc600078e0208 */
[----:B------:R-:W5:Y:S04]  /*0a00*/  LDG.E R15, desc[UR4][R14.64] ;  /* 0x000000040e0f7981 */ /* 0x000f68000c1e1900 */
[----:B------:R-:W5:Y:S04]  /*0a10*/  LDG.E R26, desc[UR4][R6.64+0x14] ;  /* 0x00001404061a7981 */ /* 0x000f68000c1e1900 */
[----:B------:R-:W5:Y:S04]  /*0a20*/  LDG.E R16, desc[UR4][R16.64] ;  /* 0x0000000410107981 */ /* 0x000f68000c1e1900 */
[----:B------:R-:W5:Y:S04]  /*0a30*/  LDG.E R21, desc[UR4][R6.64+0x18] ;  /* 0x0000180406157981 */ /* 0x000f68000c1e1900 */
[----:B------:R-:W5:Y:S04]  /*0a40*/  LDG.E R10, desc[UR4][R6.64+0x1c] ;  /* 0x00001c04060a7981 */ /* 0x000f68000c1e1900 */
[----:B------:R-:W5:Y:S01]  /*0a50*/  LDG.E R8, desc[UR4][R8.64] ;  /* 0x0000000408087981 */ /* 0x000f62000c1e1900 */
[----:B------:R-:W-:Y:S01]  /*0a60*/  IADD3 R3, PT, PT, R3, 0x8, RZ ;  /* 0x0000000803037810 */ /* 0x000fe20007ffe0ff */
[----:B--2---:R-:W-:-:S04]  /*0a70*/  IMAD R2, R2, R5, R22 ;  /* 0x0000000502027224 */ /* 0x004fc800078e0216 */
[----:B---3--:R-:W-:-:S04]  /*0a80*/  IMAD R2, R23, R20, R2 ;  /* 0x0000001417027224 */ /* 0x008fc800078e0202 */
[----:B----4-:R-:W-:-:S04]  /*0a90*/  IMAD R2, R24, R19, R2 ;  /* 0x0000001318027224 */ /* 0x010fc800078e0202 */
[----:B-----5:R-:W-:-:S04]  /*0aa0*/  IMAD R2, R28, R11, R2 ;  /* 0x0000000b1c027224 */ /* 0x020fc800078e0202 */
[----:B------:R-:W-:-:S04]  /*0ab0*/  IMAD R2, R29, R12, R2 ;  /* 0x0000000c1d027224 */ /* 0x000fc800078e0202 */
[----:B------:R-:W-:-:S04]  /*0ac0*/  IMAD R2, R26, R15, R2 ;  /* 0x0000000f1a027224 */ /* 0x000fc800078e0202 */
[----:B------:R-:W-:-:S04]  /*0ad0*/  IMAD R21, R21, R16, R2 ;  /* 0x0000001015157224 */ /* 0x000fc800078e0202 */
[----:B------:R-:W-:-:S07]  /*0ae0*/  IMAD R22, R10, R8, R21 ;  /* 0x000000080a167224 */ /* 0x000fce00078e0215 */
.L_x_6:
[----:B------:R-:W-:Y:S05]  /*0af0*/  BSYNC.RECONVERGENT B1 ;  /* 0x0000000000017941 */ /* 0x000fea0003800200 */
.L_x_5:
[----:B------:R-:W-:Y:S05]  /*0b00*/  @!P1 BRA `(.L_x_1) ;  /* 0x0000000000c09947 */ /* 0x000fea0003800000 */
[----:B------:R-:W-:Y:S01]  /*0b10*/  ISETP.GE.U32.AND P0, PT, R25, 0x4, PT ;  /* 0x000000041900780c */ /* 0x000fe20003f06070 */
[----:B------:R-:W-:Y:S01]  /*0b20*/  BSSY.RECONVERGENT B1, `(.L_x_7) ;  /* 0x000001e000017945 */ /* 0x000fe20003800200 */
[----:B------:R-:W-:-:S04]  /*0b30*/  LOP3.LUT R4, R4, 0x3, RZ, 0xc0, !PT ;  /* 0x0000000304047812 */ /* 0x000fc800078ec0ff */
[----:B------:R-:W-:-:S07]  /*0b40*/  ISETP.NE.AND P1, PT, R4, RZ, PT ;  /* 0x000000ff0400720c */ /* 0x000fce0003f25270 */
[----:B------:R-:W-:Y:S06]  /*0b50*/  @!P0 BRA `(.L_x_8) ;  /* 0x0000000000688947 */ /* 0x000fec0003800000 */
[----:B------:R-:W0:Y:S08]  /*0b60*/  LDC.64 R6, c[0x0][0x388] ;  /* 0x0000e200ff067b82 */ /* 0x000e300000000a00 */
[----:B------:R-:W1:Y:S01]  /*0b70*/  LDC.64 R8, c[0x0][0x380] ;  /* 0x0000e000ff087b82 */ /* 0x000e620000000a00 */
[----:B0-----:R-:W-:-:S07]  /*0b80*/  IMAD.WIDE R10, R3, 0x4, R6 ;  /* 0x00000004030a7825 */ /* 0x001fce00078e0206 */
[----:B------:R-:W0:Y:S01]  /*0b90*/  LDC.64 R6, c[0x0][0x398] ;  /* 0x0000e600ff067b82 */ /* 0x000e220000000a00 */
[----:B------:R-:W0:Y:S04]  /*0ba0*/  LDG.E R13, desc[UR4][R10.64] ;  /* 0x000000040a0d7981 */ /* 0x000e28000c1e1900 */
[----:B------:R-:W2:Y:S04]  /*0bb0*/  LDG.E R15, desc[UR4][R10.64+0x4] ;  /* 0x000004040a0f7981 */ /* 0x000ea8000c1e1900 */
[----:B------:R-:W3:Y:S04]  /*0bc0*/  LDG.E R17, desc[UR4][R10.64+0x8] ;  /* 0x000008040a117981 */ /* 0x000ee8000c1e1900 */
[----:B------:R-:W4:Y:S01]  /*0bd0*/  LDG.E R19, desc[UR4][R10.64+0xc] ;  /* 0x00000c040a137981 */ /* 0x000f22000c1e1900 */
[----:B-1----:R-:W-:-:S05]  /*0be0*/  IMAD.WIDE R8, R3, 0x4, R8 ;  /* 0x0000000403087825 */ /* 0x002fca00078e0208 */
[----:B------:R-:W5:Y:S04]  /*0bf0*/  LDG.E R5, desc[UR4][R8.64] ;  /* 0x0000000408057981 */ /* 0x000f68000c1e1900 */
[----:B------:R-:W5:Y:S04]  /*0c00*/  LDG.E R2, desc[UR4][R8.64+0x4] ;  /* 0x0000040408027981 */ /* 0x000f68000c1e1900 */
[----:B------:R-:W5:Y:S01]  /*0c10*/  LDG.E R11, desc[UR4][R8.64+0x8] ;  /* 0x00000804080b7981 */ /* 0x000f62000c1e1900 */
[----:B0-----:R-:W-:-:S04]  /*0c20*/  IMAD.WIDE R12, R13, 0x4, R6 ;  /* 0x000000040d0c7825 */ /* 0x001fc800078e0206 */
[--C-:B--2---:R-:W-:Y:S02]  /*0c30*/  IMAD.WIDE R14, R15, 0x4, R6.reuse ;  /* 0x000000040f0e7825 */ /* 0x104fe400078e0206 */
[----:B------:R-:W5:Y:S02]  /*0c40*/  LDG.E R12, desc[UR4][R12.64] ;  /* 0x000000040c0c7981 */ /* 0x000f64000c1e1900 */
[--C-:B---3--:R-:W-:Y:S02]  /*0c50*/  IMAD.WIDE R16, R17, 0x4, R6.reuse ;  /* 0x0000000411107825 */ /* 0x108fe400078e0206 */
[----:B------:R-:W2:Y:S02]  /*0c60*/  LDG.E R14, desc[UR4][R14.64] ;  /* 0x000000040e0e7981 */ /* 0x000ea4000c1e1900 */
[----:B----4-:R-:W-:Y:S02]  /*0c70*/  IMAD.WIDE R6, R19, 0x4, R6 ;  /* 0x0000000413067825 */ /* 0x010fe400078e0206 */
[----:B------:R-:W3:Y:S04]  /*0c80*/  LDG.E R16, desc[UR4][R16.64] ;  /* 0x0000000410107981 */ /* 0x000ee8000c1e1900 */
[----:B------:R-:W4:Y:S04]  /*0c90*/  LDG.E R19, desc[UR4][R8.64+0xc] ;  /* 0x00000c0408137981 */ /* 0x000f28000c1e1900 */
[----:B------:R-:W4:Y:S01]  /*0ca0*/  LDG.E R6, desc[UR4][R6.64] ;  /* 0x0000000406067981 */ /* 0x000f22000c1e1900 */
[----:B------:R-:W-:Y:S01]  /*0cb0*/  IADD3 R3, PT, PT, R3, 0x4, RZ ;  /* 0x0000000403037810 */ /* 0x000fe20007ffe0ff */
[----:B-----5:R-:W-:-:S04]  /*0cc0*/  IMAD R5, R5, R12, R22 ;  /* 0x0000000c05057224 */ /* 0x020fc800078e0216 */
[----:B--2---:R-:W-:-:S04]  /*0cd0*/  IMAD R2, R2, R14, R5 ;  /* 0x0000000e02027224 */ /* 0x004fc800078e0205 */
[----:B---3--:R-:W-:-:S04]  /*0ce0*/  IMAD R2, R11, R16, R2 ;  /* 0x000000100b027224 */ /* 0x008fc800078e0202 */
[----:B----4-:R-:W-:-:S07]  /*0cf0*/  IMAD R22, R19, R6, R2 ;  /* 0x0000000613167224 */ /* 0x010fce00078e0202 */
.L_x_8:
[----:B------:R-:W-:Y:S05]  /*0d00*/  BSYNC.RECONVERGENT B1 ;  /* 0x0000000000017941 */ /* 0x000fea0003800200 */
.L_x_7:
[----:B------:R-:W-:Y:S05]  /*0d10*/  @!P1 BRA `(.L_x_1) ;  /* 0x00000000003c9947 */ /* 0x000fea0003800000 */
[----:B------:R-:W0:Y:S01]  /*0d20*/  LDC.64 R14, c[0x0][0x398] ;  /* 0x0000e600ff0e7b82 */ /* 0x000e220000000a00 */
[----:B------:R-:W-:-:S07]  /*0d30*/  IADD3 R2, PT, PT, -R4, RZ, RZ ;  /* 0x000000ff04027210 */ /* 0x000fce0007ffe1ff */
[----:B------:R-:W1:Y:S08]  /*0d40*/  LDC.64 R12, c[0x0][0x380] ;  /* 0x0000e000ff0c7b82 */ /* 0x000e700000000a00 */
[----:B------:R-:W2:Y:S02]  /*0d50*/  LDC.64 R10, c[0x0][0x388] ;  /* 0x0000e200ff0a7b82 */ /* 0x000ea40000000a00 */
.L_x_9:
[----:B--2---:R-:W-:-:S06]  /*0d60*/  IMAD.WIDE R4, R3, 0x4, R10 ;  /* 0x0000000403047825 */ /* 0x004fcc00078e020a */
[----:B------:R-:W0:Y:S01]  /*0d70*/  LDG.E R5, desc[UR4][R4.64] ;  /* 0x0000000404057981 */ /* 0x000e22000c1e1900 */
[----:B-1----:R-:W-:-:S06]  /*0d80*/  IMAD.WIDE R6, R3, 0x4, R12 ;  /* 0x0000000403067825 */ /* 0x002fcc00078e020c */
[----:B------:R-:W2:Y:S01]  /*0d90*/  LDG.E R7, desc[UR4][R6.64] ;  /* 0x0000000406077981 */ /* 0x000ea2000c1e1900 */
[----:B------:R-:W-:Y:S01]  /*0da0*/  IADD3 R2, PT, PT, R2, 0x1, RZ ;  /* 0x0000000102027810 */ /* 0x000fe20007ffe0ff */
[----:B0-----:R-:W-:-:S06]  /*0db0*/  IMAD.WIDE R8, R5, 0x4, R14 ;  /* 0x0000000405087825 */ /* 0x001fcc00078e020e */
[----:B------:R-:W2:Y:S01]  /*0dc0*/  LDG.E R8, desc[UR4][R8.64] ;  /* 0x0000000408087981 */ /* 0x000ea2000c1e1900 */
[----:B------:R-:W-:Y:S02]  /*0dd0*/  ISETP.NE.AND P0, PT, R2, RZ, PT ;  /* 0x000000ff0200720c */ /* 0x000fe40003f05270 */
[----:B------:R-:W-:Y:S01]  /*0de0*/  IADD3 R3, PT, PT, R3, 0x1, RZ ;  /* 0x0000000103037810 */ /* 0x000fe20007ffe0ff */
[----:B--2---:R-:W-:-:S10]  /*0df0*/  IMAD R22, R7, R8, R22 ;  /* 0x0000000807167224 */ /* 0x004fd400078e0216 */
[----:B------:R-:W-:Y:S05]  /*0e00*/  @P0 BRA `(.L_x_9) ;  /* 0xfffffffc00d40947 */ /* 0x000fea000383ffff */
.L_x_1:
[----:B------:R-:W-:Y:S05]  /*0e10*/  BSYNC.RECONVERGENT B0 ;  /* 0x0000000000007941 */ /* 0x000fea0003800200 */
.L_x_0:
[----:B------:R-:W0:Y:S02]  /*0e20*/  LDC.64 R2, c[0x0][0x3a0] ;  /* 0x0000e800ff027b82 */ /* 0x000e240000000a00 */
[----:B0-----:R-:W-:-:S05]  /*0e30*/  IMAD.WIDE R2, R0, 0x4, R2 ;  /* 0x0000000400027825 */ /* 0x001fca00078e0202 */
[----:B------:R-:W-:Y:S01]  /*0e40*/  STG.E desc[UR4][R2.64], R22 ;  /* 0x0000001602007986 */ /* 0x000fe2000c101904 */
[----:B------:R-:W-:Y:S05]  /*0e50*/  EXIT ;  /* 0x000000000000794d */ /* 0x000fea0003800000 */
.L_x_10:
[----:B------:R-:W-:-:S00]  /*0e60*/  BRA `(.L_x_10) ;  /* 0xfffffffc00fc7947 */ /* 0x000fc0000383ffff */
[----:B------:R-:W-:-:S00]  /*0e70*/  NOP ;  /* 0x0000000000007918 */ /* 0x000fc00000000000 */
        /* <DEDUP_REMOVED lines=8> */
.L_x_11:


//--------------------- .nv.shared.reserved.0     --------------------------
	.section	.nv.shared.reserved.0,"aw",@nobits
	.weak		__nv_reservedSMEM_offset_0_alias
	.size		__nv_reservedSMEM_offset_0_alias, 0, 64
	.other		__nv_reservedSMEM_offset_0_alias,@"STO_CUDA_RESERVED_SHARED STV_DEFAULT"
__nv_reservedSMEM_offset_0_alias:
	.zero		0
	.zero		64


//--------------------- .nv.constant0._Z11parallelspvPiS_S_S_S_i --------------------------
	.section	.nv.constant0._Z11parallelspvPiS_S_S_S_i,"a",@progbits
	.sectionflags	@""
	.align	4
.nv.constant0._Z11parallelspvPiS_S_S_S_i:
	.zero		940


//--------------------- SYMBOLS --------------------------

	.type		.nv.reservedSmem.offset0,@object
	.size		.nv.reservedSmem.offset0,0x4
